//
// Generated by NVIDIA NVVM Compiler
//
// Compiler Build ID: CL-36424714
// Cuda compilation tools, release 13.0, V13.0.88
// Based on NVVM 20.0.0
//

.version 9.0
.target sm_100
.address_size 64

	// .globl	_Z15matrixMulSharedPfS_S_i
// _ZZ15matrixMulSharedPfS_S_iE7sharedA has been demoted
// _ZZ15matrixMulSharedPfS_S_iE7sharedB has been demoted

.visible .entry _Z15matrixMulSharedPfS_S_i(
	.param .u64 .ptr .align 1 _Z15matrixMulSharedPfS_S_i_param_0,
	.param .u64 .ptr .align 1 _Z15matrixMulSharedPfS_S_i_param_1,
	.param .u64 .ptr .align 1 _Z15matrixMulSharedPfS_S_i_param_2,
	.param .u32 _Z15matrixMulSharedPfS_S_i_param_3
)
{
	.reg .pred 	%p<8>;
	.reg .b32 	%r<42>;
	.reg .b32 	%f<63>;
	.reg .b64 	%rd<13>;
	// demoted variable
	.shared .align 4 .b8 _ZZ15matrixMulSharedPfS_S_iE7sharedA[1024];
	// demoted variable
	.shared .align 4 .b8 _ZZ15matrixMulSharedPfS_S_iE7sharedB[1024];
	ld.param.u64 	%rd3, [_Z15matrixMulSharedPfS_S_i_param_0];
	ld.param.u64 	%rd4, [_Z15matrixMulSharedPfS_S_i_param_1];
	ld.param.u64 	%rd5, [_Z15matrixMulSharedPfS_S_i_param_2];
	ld.param.u32 	%r23, [_Z15matrixMulSharedPfS_S_i_param_3];
	mov.u32 	%r24, %ctaid.y;
	mov.u32 	%r25, %ntid.y;
	mov.u32 	%r37, %tid.y;
	mad.lo.s32 	%r2, %r24, %r25, %r37;
	mov.u32 	%r26, %ctaid.x;
	mov.u32 	%r27, %ntid.x;
	mov.u32 	%r39, %tid.x;
	mad.lo.s32 	%r4, %r26, %r27, %r39;
	setp.lt.s32 	%p1, %r23, 1;
	mov.f32 	%f62, 0f00000000;
	@%p1 bra 	$L__BB0_7;
	add.s32 	%r28, %r23, 15;
	shr.u32 	%r29, %r28, 4;
	shl.b32 	%r30, %r37, 6;
	mov.u32 	%r31, _ZZ15matrixMulSharedPfS_S_iE7sharedA;
	add.s32 	%r5, %r31, %r30;
	shl.b32 	%r32, %r39, 2;
	add.s32 	%r6, %r5, %r32;
	mov.u32 	%r33, _ZZ15matrixMulSharedPfS_S_iE7sharedB;
	add.s32 	%r8, %r33, %r32;
	add.s32 	%r7, %r8, %r30;
	neg.s32 	%r41, %r29;
	mad.lo.s32 	%r40, %r23, %r2, %r39;
	mad.lo.s32 	%r38, %r37, %r23, %r4;
	shl.b32 	%r12, %r23, 4;
	cvta.to.global.u64 	%rd1, %rd3;
	cvta.to.global.u64 	%rd2, %rd4;
	mov.f32 	%f62, 0f00000000;
$L__BB0_2:
	max.u32 	%r34, %r2, %r37;
	setp.ge.u32 	%p2, %r34, %r23;
	mov.f32 	%f60, 0f00000000;
	@%p2 bra 	$L__BB0_4;
	mul.wide.u32 	%rd6, %r40, 4;
	add.s64 	%rd7, %rd1, %rd6;
	ld.global.f32 	%f60, [%rd7];
$L__BB0_4:
	setp.ge.s32 	%p3, %r4, %r23;
	st.shared.f32 	[%r6], %f60;
	setp.ge.u32 	%p4, %r39, %r23;
	mov.f32 	%f61, 0f00000000;
	or.pred  	%p5, %p3, %p4;
	@%p5 bra 	$L__BB0_6;
	mul.wide.u32 	%rd8, %r38, 4;
	add.s64 	%rd9, %rd2, %rd8;
	ld.global.f32 	%f61, [%rd9];
$L__BB0_6:
	st.shared.f32 	[%r7], %f61;
	bar.sync 	0;
	ld.shared.f32 	%f12, [%r5];
	ld.shared.f32 	%f13, [%r8];
	fma.rn.f32 	%f14, %f12, %f13, %f62;
	ld.shared.f32 	%f15, [%r5+4];
	ld.shared.f32 	%f16, [%r8+64];
	fma.rn.f32 	%f17, %f15, %f16, %f14;
	ld.shared.f32 	%f18, [%r5+8];
	ld.shared.f32 	%f19, [%r8+128];
	fma.rn.f32 	%f20, %f18, %f19, %f17;
	ld.shared.f32 	%f21, [%r5+12];
	ld.shared.f32 	%f22, [%r8+192];
	fma.rn.f32 	%f23, %f21, %f22, %f20;
	ld.shared.f32 	%f24, [%r5+16];
	ld.shared.f32 	%f25, [%r8+256];
	fma.rn.f32 	%f26, %f24, %f25, %f23;
	ld.shared.f32 	%f27, [%r5+20];
	ld.shared.f32 	%f28, [%r8+320];
	fma.rn.f32 	%f29, %f27, %f28, %f26;
	ld.shared.f32 	%f30, [%r5+24];
	ld.shared.f32 	%f31, [%r8+384];
	fma.rn.f32 	%f32, %f30, %f31, %f29;
	ld.shared.f32 	%f33, [%r5+28];
	ld.shared.f32 	%f34, [%r8+448];
	fma.rn.f32 	%f35, %f33, %f34, %f32;
	ld.shared.f32 	%f36, [%r5+32];
	ld.shared.f32 	%f37, [%r8+512];
	fma.rn.f32 	%f38, %f36, %f37, %f35;
	ld.shared.f32 	%f39, [%r5+36];
	ld.shared.f32 	%f40, [%r8+576];
	fma.rn.f32 	%f41, %f39, %f40, %f38;
	ld.shared.f32 	%f42, [%r5+40];
	ld.shared.f32 	%f43, [%r8+640];
	fma.rn.f32 	%f44, %f42, %f43, %f41;
	ld.shared.f32 	%f45, [%r5+44];
	ld.shared.f32 	%f46, [%r8+704];
	fma.rn.f32 	%f47, %f45, %f46, %f44;
	ld.shared.f32 	%f48, [%r5+48];
	ld.shared.f32 	%f49, [%r8+768];
	fma.rn.f32 	%f50, %f48, %f49, %f47;
	ld.shared.f32 	%f51, [%r5+52];
	ld.shared.f32 	%f52, [%r8+832];
	fma.rn.f32 	%f53, %f51, %f52, %f50;
	ld.shared.f32 	%f54, [%r5+56];
	ld.shared.f32 	%f55, [%r8+896];
	fma.rn.f32 	%f56, %f54, %f55, %f53;
	ld.shared.f32 	%f57, [%r5+60];
	ld.shared.f32 	%f58, [%r8+960];
	fma.rn.f32 	%f62, %f57, %f58, %f56;
	bar.sync 	0;
	add.s32 	%r41, %r41, 1;
	setp.ne.s32 	%p6, %r41, 0;
	add.s32 	%r40, %r40, 16;
	add.s32 	%r39, %r39, 16;
	add.s32 	%r38, %r38, %r12;
	add.s32 	%r37, %r37, 16;
	@%p6 bra 	$L__BB0_2;
$L__BB0_7:
	max.s32 	%r35, %r2, %r4;
	setp.ge.s32 	%p7, %r35, %r23;
	@%p7 bra 	$L__BB0_9;
	mad.lo.s32 	%r36, %r23, %r2, %r4;
	cvta.to.global.u64 	%rd10, %rd5;
	mul.wide.s32 	%rd11, %r36, 4;
	add.s64 	%rd12, %rd10, %rd11;
	st.global.f32 	[%rd12], %f62;
$L__BB0_9:
	ret;

}


// ===== COMPILED SASS (sm_100) =====

	.target	sm_100

	.elftype	@"ET_EXEC"


//--------------------- .note.nv.tkinfo           --------------------------
	.section	.note.nv.tkinfo,"",@"SHT_NOTE"
	.sectionflags	@"SHF_NOTE_NV_TKINFO"
	.tkinfo
        /*0018*/ 	.word	0x00000002
        /*0030*/ 	.string	""
        /*0030*/ 	.string	"ptxas"
        /*0030*/ 	.string	"Cuda compilation tools, release 13.0, V13.0.88"
        /*0030*/ 	.string	"Build cuda_13.0.r13.0/compiler.36424714_0"
        /*0030*/ 	.string	"-arch sm_100 -m 64 "



//--------------------- .note.nv.cuinfo           --------------------------
	.section	.note.nv.cuinfo,"",@"SHT_NOTE"
	.sectionflags	@"SHF_NOTE_NV_CUINFO"
        /*0018*/ 	.short	0x0002
        /*001a*/ 	.short	0x0064
        /*001c*/ 	.short	0x0082
	.zero		2


//--------------------- .nv.info                  --------------------------
	.section	.nv.info,"",@"SHT_CUDA_INFO"
	.align	4


	//----- nvinfo : EIATTR_REGCOUNT
	.align		4
        /*0000*/ 	.byte	0x04, 0x2f
        /*0002*/ 	.short	(.L_1 - .L_0)
	.align		4
.L_0:
        /*0004*/ 	.word	index@(_Z15matrixMulSharedPfS_S_i)
        /*0008*/ 	.word	0x00000020


	//----- nvinfo : EIATTR_FRAME_SIZE
	.align		4
.L_1:
        /*000c*/ 	.byte	0x04, 0x11
        /*000e*/ 	.short	(.L_3 - .L_2)
	.align		4
.L_2:
        /*0010*/ 	.word	index@(_Z15matrixMulSharedPfS_S_i)
        /*0014*/ 	.word	0x00000000


	//----- nvinfo : EIATTR_MIN_STACK_SIZE
	.align		4
.L_3:
        /*0018*/ 	.byte	0x04, 0x12
        /*001a*/ 	.short	(.L_5 - .L_4)
	.align		4
.L_4:
        /*001c*/ 	.word	index@(_Z15matrixMulSharedPfS_S_i)
        /*0020*/ 	.word	0x00000000
.L_5:


//--------------------- .nv.compat                --------------------------
	.section	.nv.compat,"",@"SHT_CUDA_COMPAT_INFO"
	.align	4
        /*0000*/ 	.byte	0x02, 0x09, 0x00, 0x00, 0x02, 0x02, 0x01, 0x00, 0x02, 0x05, 0x05, 0x00, 0x03, 0x07, 0x01, 0x01
        /*0010*/ 	.byte	0x02, 0x03, 0x00, 0x00, 0x02, 0x06, 0x01, 0x00, 0x04, 0x0b, 0x08, 0x00, 0x09, 0x00, 0x00, 0x00
        /*0020*/ 	.byte	0x00, 0x00, 0x00, 0x00


//--------------------- .nv.info._Z15matrixMulSharedPfS_S_i --------------------------
	.section	.nv.info._Z15matrixMulSharedPfS_S_i,"",@"SHT_CUDA_INFO"
	.sectionflags	@""
	.align	4


	//----- nvinfo : EIATTR_CUDA_API_VERSION
	.align		4
        /*0000*/ 	.byte	0x04, 0x37
        /*0002*/ 	.short	(.L_7 - .L_6)
.L_6:
        /*0004*/ 	.word	0x00000082


	//----- nvinfo : EIATTR_KPARAM_INFO
	.align		4
.L_7:
        /*0008*/ 	.byte	0x04, 0x17
        /*000a*/ 	.short	(.L_9 - .L_8)
.L_8:
        /*000c*/ 	.word	0x00000000
        /*0010*/ 	.short	0x0003
        /*0012*/ 	.short	0x0018
        /*0014*/ 	.byte	0x00, 0xf0, 0x11, 0x00


	//----- nvinfo : EIATTR_KPARAM_INFO
	.align		4
.L_9:
        /*0018*/ 	.byte	0x04, 0x17
        /*001a*/ 	.short	(.L_11 - .L_10)
.L_10:
        /*001c*/ 	.word	0x00000000
        /*0020*/ 	.short	0x0002
        /*0022*/ 	.short	0x0010
        /*0024*/ 	.byte	0x00, 0xf5, 0x21, 0x00


	//----- nvinfo : EIATTR_KPARAM_INFO
	.align		4
.L_11:
        /*0028*/ 	.byte	0x04, 0x17
        /*002a*/ 	.short	(.L_13 - .L_12)
.L_12:
        /*002c*/ 	.word	0x00000000
        /*0030*/ 	.short	0x0001
        /*0032*/ 	.short	0x0008
        /*0034*/ 	.byte	0x00, 0xf5, 0x21, 0x00


	//----- nvinfo : EIATTR_KPARAM_INFO
	.align		4
.L_13:
        /*0038*/ 	.byte	0x04, 0x17
        /*003a*/ 	.short	(.L_15 - .L_14)
.L_14:
        /*003c*/ 	.word	0x00000000
        /*0040*/ 	.short	0x0000
        /*0042*/ 	.short	0x0000
        /*0044*/ 	.byte	0x00, 0xf5, 0x21, 0x00


	//----- nvinfo : EIATTR_SPARSE_MMA_MASK
	.align		4
.L_15:
        /*0048*/ 	.byte	0x03, 0x50
        /*004a*/ 	.short	0x0000


	//----- nvinfo : EIATTR_MAXREG_COUNT
	.align		4
        /*004c*/ 	.byte	0x03, 0x1b
        /*004e*/ 	.short	0x00ff


	//----- nvinfo : EIATTR_NUM_BARRIERS
	.align		4
        /*0050*/ 	.byte	0x02, 0x4c
        /*0052*/ 	.byte	0x01
	.zero		1


	//----- nvinfo : EIATTR_MERCURY_ISA_VERSION
	.align		4
        /*0054*/ 	.byte	0x03, 0x5f
        /*0056*/ 	.short	0x0101


	//----- nvinfo : EIATTR_VRC_CTA_INIT_COUNT
	.align		4
        /*0058*/ 	.byte	0x02, 0x4a
	.zero		1
	.zero		1


	//----- nvinfo : EIATTR_EXIT_INSTR_OFFSETS
	.align		4
        /*005c*/ 	.byte	0x04, 0x1c
        /*005e*/ 	.short	(.L_17 - .L_16)


	//   ....[0]....
.L_16:
        /*0060*/ 	.word	0x000005d0


	//   ....[1]....
        /*0064*/ 	.word	0x00000620


	//----- nvinfo : EIATTR_CBANK_PARAM_SIZE
	.align		4
.L_17:
        /*0068*/ 	.byte	0x03, 0x19
        /*006a*/ 	.short	0x001c


	//----- nvinfo : EIATTR_PARAM_CBANK
	.align		4
        /*006c*/ 	.byte	0x04, 0x0a
        /*006e*/ 	.short	(.L_19 - .L_18)
	.align		4
.L_18:
        /*0070*/ 	.word	index@(.nv.constant0._Z15matrixMulSharedPfS_S_i)
        /*0074*/ 	.short	0x0380
        /*0076*/ 	.short	0x001c


	//----- nvinfo : EIATTR_SW_WAR
	.align		4
.L_19:
        /*0078*/ 	.byte	0x04, 0x36
        /*007a*/ 	.short	(.L_21 - .L_20)
.L_20:
        /*007c*/ 	.word	0x00000008
.L_21:


//--------------------- .nv.callgraph             --------------------------
	.section	.nv.callgraph,"",@"SHT_CUDA_CALLGRAPH"
	.align	4
	.sectionentsize	8
	.align		4
        /*0000*/ 	.word	0x00000000
	.align		4
        /*0004*/ 	.word	0xffffffff
	.align		4
        /*0008*/ 	.word	0x00000000
	.align		4
        /*000c*/ 	.word	0xfffffffe
	.align		4
        /*0010*/ 	.word	0x00000000
	.align		4
        /*0014*/ 	.word	0xfffffffd
	.align		4
        /*0018*/ 	.word	0x00000000
	.align		4
        /*001c*/ 	.word	0xfffffffc


//--------------------- .text._Z15matrixMulSharedPfS_S_i --------------------------
	.section	.text._Z15matrixMulSharedPfS_S_i,"ax",@progbits
	.align	128
        .global         _Z15matrixMulSharedPfS_S_i
        .type           _Z15matrixMulSharedPfS_S_i,@function
        .size           _Z15matrixMulSharedPfS_S_i,(.L_x_3 - _Z15matrixMulSharedPfS_S_i)
        .other          _Z15matrixMulSharedPfS_S_i,@"STO_CUDA_ENTRY STV_DEFAULT"
_Z15matrixMulSharedPfS_S_i:
.text._Z15matrixMulSharedPfS_S_i:
[----:B------:R-:W-:Y:S01]  /*0000*/  LDC R1, c[0x0][0x37c] ;  /* 0x0000df00ff017b82 */ /* 0x000fe20000000800 */
[----:B------:R-:W0:Y:S01]  /*0010*/  LDCU UR6, c[0x0][0x398] ;  /* 0x00007300ff0677ac */ /* 0x000e220008000800 */
[----:B------:R-:W1:Y:S06]  /*0020*/  S2R R3, SR_TID.Y ;  /* 0x0000000000037919 */ /* 0x000e6c0000002200 */
[----:B------:R-:W1:Y:S01]  /*0030*/  LDC R5, c[0x0][0x364] ;  /* 0x0000d900ff057b82 */ /* 0x000e620000000800 */
[----:B------:R-:W-:Y:S01]  /*0040*/  HFMA2 R23, -RZ, RZ, 0, 0 ;  /* 0x00000000ff177431 */ /* 0x000fe200000001ff */
[----:B------:R-:W2:Y:S01]  /*0050*/  LDCU.64 UR8, c[0x0][0x358] ;  /* 0x00006b00ff0877ac */ /* 0x000ea20008000a00 */
[----:B------:R-:W3:Y:S05]  /*0060*/  S2R R7, SR_TID.X ;  /* 0x0000000000077919 */ /* 0x000eea0000002100 */
[----:B------:R-:W1:Y:S08]  /*0070*/  S2UR UR4, SR_CTAID.Y ;  /* 0x00000000000479c3 */ /* 0x000e700000002600 */
[----:B------:R-:W3:Y:S01]  /*0080*/  S2UR UR5, SR_CTAID.X ;  /* 0x00000000000579c3 */ /* 0x000ee20000002500 */
[----:B0-----:R-:W-:-:S04]  /*0090*/  MOV R0, UR6 ;  /* 0x0000000600007c02 */ /* 0x001fc80008000f00 */
[----:B------:R-:W-:-:S03]  /*00a0*/  ISETP.GE.AND P0, PT, R0, 0x1, PT ;  /* 0x000000010000780c */ /* 0x000fc60003f06270 */
[----:B------:R-:W3:Y:S01]  /*00b0*/  LDC R2, c[0x0][0x360] ;  /* 0x0000d800ff027b82 */ /* 0x000ee20000000800 */
[----:B-1----:R-:W-:Y:S02]  /*00c0*/  IMAD R5, R5, UR4, R3 ;  /* 0x0000000405057c24 */ /* 0x002fe4000f8e0203 */
[----:B---3--:R-:W-:-:S07]  /*00d0*/  IMAD R2, R2, UR5, R7 ;  /* 0x0000000502027c24 */ /* 0x008fce000f8e0207 */
[----:B--2---:R-:W-:Y:S05]  /*00e0*/  @!P0 BRA `(.L_x_0) ;  /* 0x0000000400308947 */ /* 0x004fea0003800000 */
[----:B------:R-:W0:Y:S01]  /*00f0*/  S2UR UR6, SR_CgaCtaId ;  /* 0x00000000000679c3 */ /* 0x000e220000008800 */
[----:B------:R-:W-:Y:S01]  /*0100*/  UMOV UR4, 0x400 ;  /* 0x0000040000047882 */ /* 0x000fe20000000000 */
[----:B------:R-:W-:Y:S01]  /*0110*/  IADD3 R6, PT, PT, R0, 0xf, RZ ;  /* 0x0000000f00067810 */ /* 0x000fe20007ffe0ff */
[----:B------:R-:W-:Y:S01]  /*0120*/  UIADD3 UR5, UPT, UPT, UR4, 0x400, URZ ;  /* 0x0000040004057890 */ /* 0x000fe2000fffe0ff */
[----:B------:R-:W-:Y:S01]  /*0130*/  MOV R23, RZ ;  /* 0x000000ff00177202 */ /* 0x000fe20000000f00 */
[-C--:B------:R-:W-:Y:S01]  /*0140*/  IMAD R17, R3, R0.reuse, R2 ;  /* 0x0000000003117224 */ /* 0x080fe200078e0202 */
[----:B------:R-:W-:Y:S01]  /*0150*/  SHF.R.U32.HI R20, RZ, 0x4, R6 ;  /* 0x00000004ff147819 */ /* 0x000fe20000011606 */
[----:B------:R-:W-:Y:S01]  /*0160*/  IMAD R6, R5, R0, R7 ;  /* 0x0000000005067224 */ /* 0x000fe200078e0207 */
[----:B------:R-:W1:Y:S02]  /*0170*/  LDC R4, c[0x0][0x398] ;  /* 0x0000e600ff047b82 */ /* 0x000e640000000800 */
[----:B------:R-:W-:Y:S01]  /*0180*/  IADD3 R20, PT, PT, -R20, RZ, RZ ;  /* 0x000000ff14147210 */ /* 0x000fe20007ffe1ff */
[----:B0-----:R-:W-:-:S02]  /*0190*/  ULEA UR4, UR6, UR4, 0x18 ;  /* 0x0000000406047291 */ /* 0x001fc4000f8ec0ff */
[----:B------:R-:W-:-:S04]  /*01a0*/  ULEA UR5, UR6, UR5, 0x18 ;  /* 0x0000000506057291 */ /* 0x000fc8000f8ec0ff */
[----:B------:R-:W-:Y:S02]  /*01b0*/  LEA R16, R3, UR4, 0x6 ;  /* 0x0000000403107c11 */ /* 0x000fe4000f8e30ff */
[C---:B------:R-:W-:Y:S02]  /*01c0*/  LEA R18, R7.reuse, UR5, 0x2 ;  /* 0x0000000507127c11 */ /* 0x040fe4000f8e10ff */
[----:B------:R-:W-:Y:S02]  /*01d0*/  LEA R21, R7, R16, 0x2 ;  /* 0x0000001007157211 */ /* 0x000fe400078e10ff */
[----:B------:R-:W-:-:S07]  /*01e0*/  LEA R19, R3, R18, 0x6 ;  /* 0x0000001203137211 */ /* 0x000fce00078e30ff */
.L_x_1:
[----:B-1----:R-:W-:Y:S01]  /*01f0*/  MOV R0, R4 ;  /* 0x0000000400007202 */ /* 0x002fe20000000f00 */
[----:B------:R-:W-:Y:S01]  /*0200*/  HFMA2 R22, -RZ, RZ, 0, 0 ;  /* 0x00000000ff167431 */ /* 0x000fe200000001ff */
[----:B------:R-:W-:Y:S02]  /*0210*/  VIMNMX.U32 R9, PT, PT, R5, R3, !PT ;  /* 0x0000000305097248 */ /* 0x000fe40007fe0000 */
[-C--:B------:R-:W-:Y:S02]  /*0220*/  ISETP.GE.U32.AND P0, PT, R7, R0.reuse, PT ;  /* 0x000000000700720c */ /* 0x080fe40003f06070 */
[-C--:B------:R-:W-:Y:S02]  /*0230*/  ISETP.GE.U32.AND P1, PT, R9, R0.reuse, PT ;  /* 0x000000000900720c */ /* 0x080fe40003f26070 */
[----:B------:R-:W-:Y:S02]  /*0240*/  ISETP.GE.OR P0, PT, R2, R0, P0 ;  /* 0x000000000200720c */ /* 0x000fe40000706670 */
[----:B------:R-:W-:-:S09]  /*0250*/  MOV R26, RZ ;  /* 0x000000ff001a7202 */ /* 0x000fd20000000f00 */
[----:B------:R-:W0:Y:S08]  /*0260*/  @!P1 LDC.64 R10, c[0x0][0x380] ;  /* 0x0000e000ff0a9b82 */ /* 0x000e300000000a00 */
[----:B------:R-:W1:Y:S01]  /*0270*/  @!P0 LDC.64 R8, c[0x0][0x388] ;  /* 0x0000e200ff088b82 */ /* 0x000e620000000a00 */
[----:B0-----:R-:W-:-:S05]  /*0280*/  @!P1 IMAD.WIDE.U32 R10, R6, 0x4, R10 ;  /* 0x00000004060a9825 */ /* 0x001fca00078e000a */
[----:B------:R-:W2:Y:S01]  /*0290*/  @!P1 LDG.E R22, desc[UR8][R10.64] ;  /* 0x000000080a169981 */ /* 0x000ea2000c1e1900 */
[----:B-1----:R-:W-:-:S05]  /*02a0*/  @!P0 IMAD.WIDE.U32 R8, R17, 0x4, R8 ;  /* 0x0000000411088825 */ /* 0x002fca00078e0008 */
[----:B------:R-:W3:Y:S01]  /*02b0*/  @!P0 LDG.E R26, desc[UR8][R8.64] ;  /* 0x00000008081a8981 */ /* 0x000ee2000c1e1900 */
[----:B------:R-:W-:-:S04]  /*02c0*/  IADD3 R20, PT, PT, R20, 0x1, RZ ;  /* 0x0000000114147810 */ /* 0x000fc80007ffe0ff */
[----:B------:R-:W-:Y:S02]  /*02d0*/  ISETP.NE.AND P0, PT, R20, RZ, PT ;  /* 0x000000ff1400720c */ /* 0x000fe40003f05270 */
[----:B------:R-:W-:Y:S02]  /*02e0*/  IADD3 R3, PT, PT, R3, 0x10, RZ ;  /* 0x0000001003037810 */ /* 0x000fe40007ffe0ff */
[----:B------:R-:W-:Y:S02]  /*02f0*/  IADD3 R7, PT, PT, R7, 0x10, RZ ;  /* 0x0000001007077810 */ /* 0x000fe40007ffe0ff */
[----:B------:R-:W-:Y:S02]  /*0300*/  IADD3 R6, PT, PT, R6, 0x10, RZ ;  /* 0x0000001006067810 */ /* 0x000fe40007ffe0ff */
[----:B------:R-:W-:Y:S01]  /*0310*/  LEA R17, R0, R17, 0x4 ;  /* 0x0000001100117211 */ /* 0x000fe200078e20ff */
[----:B--2---:R-:W-:Y:S04]  /*0320*/  STS [R21], R22 ;  /* 0x0000001615007388 */ /* 0x004fe80000000800 */
[----:B---3--:R-:W-:Y:S01]  /*0330*/  STS [R19], R26 ;  /* 0x0000001a13007388 */ /* 0x008fe20000000800 */
[----:B------:R-:W-:Y:S06]  /*0340*/  BAR.SYNC.DEFER_BLOCKING 0x0 ;  /* 0x0000000000007b1d */ /* 0x000fec0000010000 */
[----:B------:R-:W-:Y:S04]  /*0350*/  LDS R27, [R18] ;  /* 0x00000000121b7984 */ /* 0x000fe80000000800 */
[----:B------:R-:W0:Y:S04]  /*0360*/  LDS.128 R12, [R16] ;  /* 0x00000000100c7984 */ /* 0x000e280000000c00 */
[----:B------:R-:W1:Y:S04]  /*0370*/  LDS R29, [R18+0x40] ;  /* 0x00004000121d7984 */ /* 0x000e680000000800 */
[----:B------:R-:W2:Y:S04]  /*0380*/  LDS R25, [R18+0x80] ;  /* 0x0000800012197984 */ /* 0x000ea80000000800 */
[----:B------:R-:W3:Y:S04]  /*0390*/  LDS R24, [R18+0xc0] ;  /* 0x0000c00012187984 */ /* 0x000ee80000000800 */
[----:B------:R-:W-:Y:S04]  /*03a0*/  LDS.128 R8, [R16+0x10] ;  /* 0x0000100010087984 */ /* 0x000fe80000000c00 */
[----:B------:R-:W-:Y:S04]  /*03b0*/  LDS R22, [R18+0x140] ;  /* 0x0001400012167984 */ /* 0x000fe80000000800 */
[----:B------:R-:W-:Y:S01]  /*03c0*/  LDS R26, [R18+0x1c0] ;  /* 0x0001c000121a7984 */ /* 0x000fe20000000800 */
[----:B0-----:R-:W-:-:S03]  /*03d0*/  FFMA R12, R12, R27, R23 ;  /* 0x0000001b0c0c7223 */ /* 0x001fc60000000017 */
[----:B------:R-:W0:Y:S01]  /*03e0*/  LDS R23, [R18+0x100] ;  /* 0x0001000012177984 */ /* 0x000e220000000800 */
[----:B-1----:R-:W-:-:S03]  /*03f0*/  FFMA R12, R29, R13, R12 ;  /* 0x0000000d1d0c7223 */ /* 0x002fc6000000000c */
[----:B------:R-:W-:Y:S01]  /*0400*/  LDS R27, [R18+0x200] ;  /* 0x00020000121b7984 */ /* 0x000fe20000000800 */
[----:B--2---:R-:W-:-:S03]  /*0410*/  FFMA R13, R25, R14, R12 ;  /* 0x0000000e190d7223 */ /* 0x004fc6000000000c */
[----:B------:R-:W1:Y:S01]  /*0420*/  LDS R25, [R18+0x180] ;  /* 0x0001800012197984 */ /* 0x000e620000000800 */
[----:B---3--:R-:W-:-:S03]  /*0430*/  FFMA R13, R24, R15, R13 ;  /* 0x0000000f180d7223 */ /* 0x008fc6000000000d */
[----:B------:R-:W-:Y:S01]  /*0440*/  LDS R24, [R18+0x240] ;  /* 0x0002400012187984 */ /* 0x000fe20000000800 */
[----:B0-----:R-:W-:-:S03]  /*0450*/  FFMA R23, R8, R23, R13 ;  /* 0x0000001708177223 */ /* 0x001fc6000000000d */
[----:B------:R-:W0:Y:S01]  /*0460*/  LDS.128 R12, [R16+0x20] ;  /* 0x00002000100c7984 */ /* 0x000e220000000c00 */
[----:B------:R-:W-:-:S03]  /*0470*/  FFMA R22, R22, R9, R23 ;  /* 0x0000000916167223 */ /* 0x000fc60000000017 */
[----:B------:R-:W2:Y:S01]  /*0480*/  LDS R23, [R18+0x280] ;  /* 0x0002800012177984 */ /* 0x000ea20000000800 */
[----:B-1----:R-:W-:-:S03]  /*0490*/  FFMA R25, R25, R10, R22 ;  /* 0x0000000a19197223 */ /* 0x002fc60000000016 */
[----:B------:R-:W1:Y:S01]  /*04a0*/  LDS R22, [R18+0x2c0] ;  /* 0x0002c00012167984 */ /* 0x000e620000000800 */
[----:B------:R-:W-:-:S03]  /*04b0*/  FFMA R11, R26, R11, R25 ;  /* 0x0000000b1a0b7223 */ /* 0x000fc60000000019 */
[----:B------:R-:W-:Y:S01]  /*04c0*/  LDS R25, [R18+0x300] ;  /* 0x0003000012197984 */ /* 0x000fe20000000800 */
[----:B0-----:R-:W-:-:S03]  /*04d0*/  FFMA R27, R12, R27, R11 ;  /* 0x0000001b0c1b7223 */ /* 0x001fc6000000000b */
[----:B------:R-:W0:Y:S01]  /*04e0*/  LDS.128 R8, [R16+0x30] ;  /* 0x0000300010087984 */ /* 0x000e220000000c00 */
[----:B------:R-:W-:-:S03]  /*04f0*/  FFMA R24, R24, R13, R27 ;  /* 0x0000000d18187223 */ /* 0x000fc6000000001b */
[----:B------:R-:W3:Y:S04]  /*0500*/  LDS R27, [R18+0x340] ;  /* 0x00034000121b7984 */ /* 0x000ee80000000800 */
[----:B------:R-:W4:Y:S04]  /*0510*/  LDS R13, [R18+0x380] ;  /* 0x00038000120d7984 */ /* 0x000f280000000800 */
[----:B------:R-:W5:Y:S01]  /*0520*/  LDS R12, [R18+0x3c0] ;  /* 0x0003c000120c7984 */ /* 0x000f620000000800 */
[----:B--2---:R-:W-:-:S04]  /*0530*/  FFMA R23, R23, R14, R24 ;  /* 0x0000000e17177223 */ /* 0x004fc80000000018 */
[----:B-1----:R-:W-:-:S04]  /*0540*/  FFMA R15, R22, R15, R23 ;  /* 0x0000000f160f7223 */ /* 0x002fc80000000017 */
[----:B0-----:R-:W-:-:S04]  /*0550*/  FFMA R8, R8, R25, R15 ;  /* 0x0000001908087223 */ /* 0x001fc8000000000f */
[----:B---3--:R-:W-:-:S04]  /*0560*/  FFMA R8, R27, R9, R8 ;  /* 0x000000091b087223 */ /* 0x008fc80000000008 */
[----:B----4-:R-:W-:-:S04]  /*0570*/  FFMA R13, R13, R10, R8 ;  /* 0x0000000a0d0d7223 */ /* 0x010fc80000000008 */
[----:B-----5:R-:W-:Y:S01]  /*0580*/  FFMA R23, R12, R11, R13 ;  /* 0x0000000b0c177223 */ /* 0x020fe2000000000d */
[----:B------:R-:W-:Y:S06]  /*0590*/  BAR.SYNC.DEFER_BLOCKING 0x0 ;  /* 0x0000000000007b1d */ /* 0x000fec0000010000 */
[----:B------:R-:W-:Y:S05]  /*05a0*/  @P0 BRA `(.L_x_1) ;  /* 0xfffffffc00100947 */ /* 0x000fea000383ffff */
.L_x_0:
[----:B------:R-:W-:-:S04]  /*05b0*/  VIMNMX R3, PT, PT, R5, R2, !PT ;  /* 0x0000000205037248 */ /* 0x000fc80007fe0100 */
[----:B------:R-:W-:-:S13]  /*05c0*/  ISETP.GE.AND P0, PT, R3, R0, PT ;  /* 0x000000000300720c */ /* 0x000fda0003f06270 */
[----:B------:R-:W-:Y:S05]  /*05d0*/  @P0 EXIT ;  /* 0x000000000000094d */ /* 0x000fea0003800000 */
[----:B------:R-:W0:Y:S01]  /*05e0*/  LDC.64 R6, c[0x0][0x390] ;  /* 0x0000e400ff067b82 */ /* 0x000e220000000a00 */
[----:B------:R-:W-:-:S04]  /*05f0*/  IMAD R3, R5, R0, R2 ;  /* 0x0000000005037224 */ /* 0x000fc800078e0202 */
[----:B0-----:R-:W-:-:S05]  /*0600*/  IMAD.WIDE R2, R3, 0x4, R6 ;  /* 0x0000000403027825 */ /* 0x001fca00078e0206 */
[----:B------:R-:W-:Y:S01]  /*0610*/  STG.E desc[UR8][R2.64], R23 ;  /* 0x0000001702007986 */ /* 0x000fe2000c101908 */
[----:B------:R-:W-:Y:S05]  /*0620*/  EXIT ;  /* 0x000000000000794d */ /* 0x000fea0003800000 */
.L_x_2:
[----:B------:R-:W-:-:S00]  /*0630*/  BRA `(.L_x_2) ;  /* 0xfffffffc00fc7947 */ /* 0x000fc0000383ffff */
[----:B------:R-:W-:-:S00]  /*0640*/  NOP ;  /* 0x0000000000007918 */ /* 0x000fc00000000000 */
        /* <DEDUP_REMOVED lines=11> */
.L_x_3:


//--------------------- .nv.shared._Z15matrixMulSharedPfS_S_i --------------------------
	.section	.nv.shared._Z15matrixMulSharedPfS_S_i,"aw",@nobits
	.sectionflags	@""
	.align	4
.nv.shared._Z15matrixMulSharedPfS_S_i:
	.zero		3072


//--------------------- .nv.shared.reserved.0     --------------------------
	.section	.nv.shared.reserved.0,"aw",@nobits
	.weak		__nv_reservedSMEM_offset_0_alias
	.size		__nv_reservedSMEM_offset_0_alias, 0, 64
	.other		__nv_reservedSMEM_offset_0_alias,@"STO_CUDA_RESERVED_SHARED STV_DEFAULT"
__nv_reservedSMEM_offset_0_alias:
	.zero		0
	.zero		64


//--------------------- .nv.constant0._Z15matrixMulSharedPfS_S_i --------------------------
	.section	.nv.constant0._Z15matrixMulSharedPfS_S_i,"a",@progbits
	.sectionflags	@""
	.align	4
.nv.constant0._Z15matrixMulSharedPfS_S_i:
	.zero		924


//--------------------- SYMBOLS --------------------------

	.type		.nv.reservedSmem.offset0,@object
	.size		.nv.reservedSmem.offset0,0x4
	.type		.nv.reservedSmem.cap,@object
	.size		.nv.reservedSmem.cap,0x4
